//
// Generated by NVIDIA NVVM Compiler
//
// Compiler Build ID: CL-36424714
// Cuda compilation tools, release 13.0, V13.0.88
// Based on NVVM 20.0.0
//

.version 9.0
.target sm_100
.address_size 64

	// .globl	_Z9matrixAddPKfS0_Pfii

.visible .entry _Z9matrixAddPKfS0_Pfii(
	.param .u64 .ptr .align 1 _Z9matrixAddPKfS0_Pfii_param_0,
	.param .u64 .ptr .align 1 _Z9matrixAddPKfS0_Pfii_param_1,
	.param .u64 .ptr .align 1 _Z9matrixAddPKfS0_Pfii_param_2,
	.param .u32 _Z9matrixAddPKfS0_Pfii_param_3,
	.param .u32 _Z9matrixAddPKfS0_Pfii_param_4
)
{
	.reg .pred 	%p<10>;
	.reg .b32 	%r<37>;
	.reg .b32 	%f<22>;
	.reg .b64 	%rd<32>;

	ld.param.u64 	%rd11, [_Z9matrixAddPKfS0_Pfii_param_0];
	ld.param.u64 	%rd12, [_Z9matrixAddPKfS0_Pfii_param_1];
	ld.param.u64 	%rd13, [_Z9matrixAddPKfS0_Pfii_param_2];
	ld.param.u32 	%r19, [_Z9matrixAddPKfS0_Pfii_param_3];
	ld.param.u32 	%r20, [_Z9matrixAddPKfS0_Pfii_param_4];
	cvta.to.global.u64 	%rd1, %rd13;
	cvta.to.global.u64 	%rd2, %rd12;
	cvta.to.global.u64 	%rd3, %rd11;
	mov.u32 	%r21, %ctaid.y;
	mov.u32 	%r1, %ntid.y;
	mov.u32 	%r22, %tid.y;
	mad.lo.s32 	%r34, %r21, %r1, %r22;
	mov.u32 	%r23, %ctaid.x;
	mov.u32 	%r24, %ntid.x;
	mov.u32 	%r25, %tid.x;
	mad.lo.s32 	%r3, %r23, %r24, %r25;
	mov.u32 	%r26, %nctaid.x;
	mul.lo.s32 	%r4, %r24, %r26;
	setp.ge.s32 	%p1, %r34, %r19;
	@%p1 bra 	$L__BB0_10;
	add.s32 	%r5, %r3, %r4;
	max.s32 	%r27, %r20, %r5;
	setp.lt.s32 	%p2, %r5, %r20;
	selp.u32 	%r6, 1, 0, %p2;
	add.s32 	%r28, %r5, %r6;
	sub.s32 	%r7, %r27, %r28;
	add.s32 	%r8, %r5, %r4;
	add.s32 	%r9, %r8, %r4;
	mov.u32 	%r29, %nctaid.y;
	mul.lo.s32 	%r10, %r1, %r29;
	div.u32 	%r30, %r7, %r4;
	add.s32 	%r13, %r30, %r6;
	mul.wide.s32 	%rd22, %r4, 4;
$L__BB0_2:
	setp.ge.s32 	%p3, %r3, %r20;
	@%p3 bra 	$L__BB0_9;
	mul.lo.s32 	%r12, %r34, %r20;
	and.b32  	%r14, %r13, 3;
	setp.eq.s32 	%p4, %r14, 3;
	mov.u32 	%r35, %r3;
	@%p4 bra 	$L__BB0_7;
	add.s32 	%r31, %r3, %r12;
	mul.wide.s32 	%rd14, %r31, 4;
	add.s64 	%rd4, %rd3, %rd14;
	ld.global.f32 	%f1, [%rd4];
	add.s64 	%rd5, %rd2, %rd14;
	ld.global.f32 	%f2, [%rd5];
	add.f32 	%f3, %f1, %f2;
	add.s64 	%rd6, %rd1, %rd14;
	st.global.f32 	[%rd6], %f3;
	setp.eq.s32 	%p5, %r14, 0;
	mov.u32 	%r35, %r5;
	@%p5 bra 	$L__BB0_7;
	add.s64 	%rd8, %rd4, %rd22;
	ld.global.f32 	%f4, [%rd8];
	add.s64 	%rd9, %rd5, %rd22;
	ld.global.f32 	%f5, [%rd9];
	add.f32 	%f6, %f4, %f5;
	add.s64 	%rd10, %rd6, %rd22;
	st.global.f32 	[%rd10], %f6;
	setp.eq.s32 	%p6, %r14, 1;
	mov.u32 	%r35, %r8;
	@%p6 bra 	$L__BB0_7;
	add.s64 	%rd15, %rd8, %rd22;
	ld.global.f32 	%f7, [%rd15];
	add.s64 	%rd16, %rd9, %rd22;
	ld.global.f32 	%f8, [%rd16];
	add.f32 	%f9, %f7, %f8;
	add.s64 	%rd17, %rd10, %rd22;
	st.global.f32 	[%rd17], %f9;
	mov.u32 	%r35, %r9;
$L__BB0_7:
	setp.lt.u32 	%p7, %r13, 3;
	@%p7 bra 	$L__BB0_9;
$L__BB0_8:
	add.s32 	%r32, %r35, %r12;
	mul.wide.s32 	%rd18, %r32, 4;
	add.s64 	%rd19, %rd3, %rd18;
	ld.global.f32 	%f10, [%rd19];
	add.s64 	%rd20, %rd2, %rd18;
	ld.global.f32 	%f11, [%rd20];
	add.f32 	%f12, %f10, %f11;
	add.s64 	%rd21, %rd1, %rd18;
	st.global.f32 	[%rd21], %f12;
	add.s64 	%rd23, %rd19, %rd22;
	ld.global.f32 	%f13, [%rd23];
	add.s64 	%rd24, %rd20, %rd22;
	ld.global.f32 	%f14, [%rd24];
	add.f32 	%f15, %f13, %f14;
	add.s64 	%rd25, %rd21, %rd22;
	st.global.f32 	[%rd25], %f15;
	add.s64 	%rd26, %rd23, %rd22;
	ld.global.f32 	%f16, [%rd26];
	add.s64 	%rd27, %rd24, %rd22;
	ld.global.f32 	%f17, [%rd27];
	add.f32 	%f18, %f16, %f17;
	add.s64 	%rd28, %rd25, %rd22;
	st.global.f32 	[%rd28], %f18;
	add.s64 	%rd29, %rd26, %rd22;
	ld.global.f32 	%f19, [%rd29];
	add.s64 	%rd30, %rd27, %rd22;
	ld.global.f32 	%f20, [%rd30];
	add.f32 	%f21, %f19, %f20;
	add.s64 	%rd31, %rd28, %rd22;
	st.global.f32 	[%rd31], %f21;
	shl.b32 	%r33, %r4, 2;
	add.s32 	%r35, %r33, %r35;
	setp.lt.s32 	%p8, %r35, %r20;
	@%p8 bra 	$L__BB0_8;
$L__BB0_9:
	add.s32 	%r34, %r34, %r10;
	setp.lt.s32 	%p9, %r34, %r19;
	@%p9 bra 	$L__BB0_2;
$L__BB0_10:
	ret;

}


// ===== COMPILED SASS (sm_100) =====

	.target	sm_100

	.elftype	@"ET_EXEC"


//--------------------- .note.nv.tkinfo           --------------------------
	.section	.note.nv.tkinfo,"",@"SHT_NOTE"
	.sectionflags	@"SHF_NOTE_NV_TKINFO"
	.tkinfo
        /*0018*/ 	.word	0x00000002
        /*0030*/ 	.string	""
        /*0030*/ 	.string	"ptxas"
        /*0030*/ 	.string	"Cuda compilation tools, release 13.0, V13.0.88"
        /*0030*/ 	.string	"Build cuda_13.0.r13.0/compiler.36424714_0"
        /*0030*/ 	.string	"-arch sm_100 -m 64 "



//--------------------- .note.nv.cuinfo           --------------------------
	.section	.note.nv.cuinfo,"",@"SHT_NOTE"
	.sectionflags	@"SHF_NOTE_NV_CUINFO"
        /*0018*/ 	.short	0x0002
        /*001a*/ 	.short	0x0064
        /*001c*/ 	.short	0x0082
	.zero		2


//--------------------- .nv.info                  --------------------------
	.section	.nv.info,"",@"SHT_CUDA_INFO"
	.align	4


	//----- nvinfo : EIATTR_REGCOUNT
	.align		4
        /*0000*/ 	.byte	0x04, 0x2f
        /*0002*/ 	.short	(.L_1 - .L_0)
	.align		4
.L_0:
        /*0004*/ 	.word	index@(_Z9matrixAddPKfS0_Pfii)
        /*0008*/ 	.word	0x00000020


	//----- nvinfo : EIATTR_FRAME_SIZE
	.align		4
.L_1:
        /*000c*/ 	.byte	0x04, 0x11
        /*000e*/ 	.short	(.L_3 - .L_2)
	.align		4
.L_2:
        /*0010*/ 	.word	index@(_Z9matrixAddPKfS0_Pfii)
        /*0014*/ 	.word	0x00000000


	//----- nvinfo : EIATTR_MIN_STACK_SIZE
	.align		4
.L_3:
        /*0018*/ 	.byte	0x04, 0x12
        /*001a*/ 	.short	(.L_5 - .L_4)
	.align		4
.L_4:
        /*001c*/ 	.word	index@(_Z9matrixAddPKfS0_Pfii)
        /*0020*/ 	.word	0x00000000
.L_5:


//--------------------- .nv.compat                --------------------------
	.section	.nv.compat,"",@"SHT_CUDA_COMPAT_INFO"
	.align	4
        /*0000*/ 	.byte	0x02, 0x09, 0x00, 0x00, 0x02, 0x02, 0x01, 0x00, 0x02, 0x05, 0x05, 0x00, 0x03, 0x07, 0x01, 0x01
        /*0010*/ 	.byte	0x02, 0x03, 0x00, 0x00, 0x02, 0x06, 0x01, 0x00, 0x04, 0x0b, 0x08, 0x00, 0x09, 0x00, 0x00, 0x00
        /*0020*/ 	.byte	0x00, 0x00, 0x00, 0x00


//--------------------- .nv.info._Z9matrixAddPKfS0_Pfii --------------------------
	.section	.nv.info._Z9matrixAddPKfS0_Pfii,"",@"SHT_CUDA_INFO"
	.sectionflags	@""
	.align	4


	//----- nvinfo : EIATTR_CUDA_API_VERSION
	.align		4
        /*0000*/ 	.byte	0x04, 0x37
        /*0002*/ 	.short	(.L_7 - .L_6)
.L_6:
        /*0004*/ 	.word	0x00000082


	//----- nvinfo : EIATTR_KPARAM_INFO
	.align		4
.L_7:
        /*0008*/ 	.byte	0x04, 0x17
        /*000a*/ 	.short	(.L_9 - .L_8)
.L_8:
        /*000c*/ 	.word	0x00000000
        /*0010*/ 	.short	0x0004
        /*0012*/ 	.short	0x001c
        /*0014*/ 	.byte	0x00, 0xf0, 0x11, 0x00


	//----- nvinfo : EIATTR_KPARAM_INFO
	.align		4
.L_9:
        /*0018*/ 	.byte	0x04, 0x17
        /*001a*/ 	.short	(.L_11 - .L_10)
.L_10:
        /*001c*/ 	.word	0x00000000
        /*0020*/ 	.short	0x0003
        /*0022*/ 	.short	0x0018
        /*0024*/ 	.byte	0x00, 0xf0, 0x11, 0x00


	//----- nvinfo : EIATTR_KPARAM_INFO
	.align		4
.L_11:
        /*0028*/ 	.byte	0x04, 0x17
        /*002a*/ 	.short	(.L_13 - .L_12)
.L_12:
        /*002c*/ 	.word	0x00000000
        /*0030*/ 	.short	0x0002
        /*0032*/ 	.short	0x0010
        /*0034*/ 	.byte	0x00, 0xf5, 0x21, 0x00


	//----- nvinfo : EIATTR_KPARAM_INFO
	.align		4
.L_13:
        /*0038*/ 	.byte	0x04, 0x17
        /*003a*/ 	.short	(.L_15 - .L_14)
.L_14:
        /*003c*/ 	.word	0x00000000
        /*0040*/ 	.short	0x0001
        /*0042*/ 	.short	0x0008
        /*0044*/ 	.byte	0x00, 0xf5, 0x21, 0x00


	//----- nvinfo : EIATTR_KPARAM_INFO
	.align		4
.L_15:
        /*0048*/ 	.byte	0x04, 0x17
        /*004a*/ 	.short	(.L_17 - .L_16)
.L_16:
        /*004c*/ 	.word	0x00000000
        /*0050*/ 	.short	0x0000
        /*0052*/ 	.short	0x0000
        /*0054*/ 	.byte	0x00, 0xf5, 0x21, 0x00


	//----- nvinfo : EIATTR_SPARSE_MMA_MASK
	.align		4
.L_17:
        /*0058*/ 	.byte	0x03, 0x50
        /*005a*/ 	.short	0x0000


	//----- nvinfo : EIATTR_MAXREG_COUNT
	.align		4
        /*005c*/ 	.byte	0x03, 0x1b
        /*005e*/ 	.short	0x00ff


	//----- nvinfo : EIATTR_MERCURY_ISA_VERSION
	.align		4
        /*0060*/ 	.byte	0x03, 0x5f
        /*0062*/ 	.short	0x0101


	//----- nvinfo : EIATTR_VRC_CTA_INIT_COUNT
	.align		4
        /*0064*/ 	.byte	0x02, 0x4a
	.zero		1
	.zero		1


	//----- nvinfo : EIATTR_EXIT_INSTR_OFFSETS
	.align		4
        /*0068*/ 	.byte	0x04, 0x1c
        /*006a*/ 	.short	(.L_19 - .L_18)


	//   ....[0]....
.L_18:
        /*006c*/ 	.word	0x000000d0


	//   ....[1]....
        /*0070*/ 	.word	0x00000800


	//----- nvinfo : EIATTR_CRS_STACK_SIZE
	.align		4
.L_19:
        /*0074*/ 	.byte	0x04, 0x1e
        /*0076*/ 	.short	(.L_21 - .L_20)
.L_20:
        /*0078*/ 	.word	0x00000000


	//----- nvinfo : EIATTR_CBANK_PARAM_SIZE
	.align		4
.L_21:
        /*007c*/ 	.byte	0x03, 0x19
        /*007e*/ 	.short	0x0020


	//----- nvinfo : EIATTR_PARAM_CBANK
	.align		4
        /*0080*/ 	.byte	0x04, 0x0a
        /*0082*/ 	.short	(.L_23 - .L_22)
	.align		4
.L_22:
        /*0084*/ 	.word	index@(.nv.constant0._Z9matrixAddPKfS0_Pfii)
        /*0088*/ 	.short	0x0380
        /*008a*/ 	.short	0x0020


	//----- nvinfo : EIATTR_SW_WAR
	.align		4
.L_23:
        /*008c*/ 	.byte	0x04, 0x36
        /*008e*/ 	.short	(.L_25 - .L_24)
.L_24:
        /*0090*/ 	.word	0x00000008
.L_25:


//--------------------- .nv.callgraph             --------------------------
	.section	.nv.callgraph,"",@"SHT_CUDA_CALLGRAPH"
	.align	4
	.sectionentsize	8
	.align		4
        /*0000*/ 	.word	0x00000000
	.align		4
        /*0004*/ 	.word	0xffffffff
	.align		4
        /*0008*/ 	.word	0x00000000
	.align		4
        /*000c*/ 	.word	0xfffffffe
	.align		4
        /*0010*/ 	.word	0x00000000
	.align		4
        /*0014*/ 	.word	0xfffffffd
	.align		4
        /*0018*/ 	.word	0x00000000
	.align		4
        /*001c*/ 	.word	0xfffffffc


//--------------------- .text._Z9matrixAddPKfS0_Pfii --------------------------
	.section	.text._Z9matrixAddPKfS0_Pfii,"ax",@progbits
	.align	128
        .global         _Z9matrixAddPKfS0_Pfii
        .type           _Z9matrixAddPKfS0_Pfii,@function
        .size           _Z9matrixAddPKfS0_Pfii,(.L_x_7 - _Z9matrixAddPKfS0_Pfii)
        .other          _Z9matrixAddPKfS0_Pfii,@"STO_CUDA_ENTRY STV_DEFAULT"
_Z9matrixAddPKfS0_Pfii:
.text._Z9matrixAddPKfS0_Pfii:
[----:B------:R-:W-:Y:S01]  /*0000*/  LDC R1, c[0x0][0x37c] ;  /* 0x0000df00ff017b82 */ /* 0x000fe20000000800 */
[----:B------:R-:W0:Y:S07]  /*0010*/  S2R R11, SR_TID.Y ;  /* 0x00000000000b7919 */ /* 0x000e2e0000002200 */
[----:B------:R-:W0:Y:S01]  /*0020*/  S2UR UR4, SR_CTAID.Y ;  /* 0x00000000000479c3 */ /* 0x000e220000002600 */
[----:B------:R-:W1:Y:S01]  /*0030*/  LDCU UR7, c[0x0][0x398] ;  /* 0x00007300ff0777ac */ /* 0x000e620008000800 */
[----:B------:R-:W2:Y:S06]  /*0040*/  S2R R0, SR_TID.X ;  /* 0x0000000000007919 */ /* 0x000eac0000002100 */
[----:B------:R-:W0:Y:S08]  /*0050*/  LDC R10, c[0x0][0x364] ;  /* 0x0000d900ff0a7b82 */ /* 0x000e300000000800 */
[----:B------:R-:W2:Y:S08]  /*0060*/  S2UR UR5, SR_CTAID.X ;  /* 0x00000000000579c3 */ /* 0x000eb00000002500 */
[----:B------:R-:W2:Y:S01]  /*0070*/  LDC R7, c[0x0][0x360] ;  /* 0x0000d800ff077b82 */ /* 0x000ea20000000800 */
[----:B------:R-:W3:Y:S01]  /*0080*/  LDCU UR6, c[0x0][0x370] ;  /* 0x00006e00ff0677ac */ /* 0x000ee20008000800 */
[----:B0-----:R-:W-:-:S05]  /*0090*/  IMAD R11, R10, UR4, R11 ;  /* 0x000000040a0b7c24 */ /* 0x001fca000f8e020b */
[----:B-1----:R-:W-:Y:S01]  /*00a0*/  ISETP.GE.AND P0, PT, R11, UR7, PT ;  /* 0x000000070b007c0c */ /* 0x002fe2000bf06270 */
[C---:B--2---:R-:W-:Y:S02]  /*00b0*/  IMAD R0, R7.reuse, UR5, R0 ;  /* 0x0000000507007c24 */ /* 0x044fe4000f8e0200 */
[----:B---3--:R-:W-:-:S10]  /*00c0*/  IMAD R7, R7, UR6, RZ ;  /* 0x0000000607077c24 */ /* 0x008fd4000f8e02ff */
[----:B------:R-:W-:Y:S05]  /*00d0*/  @P0 EXIT ;  /* 0x000000000000094d */ /* 0x000fea0003800000 */
[----:B------:R-:W0:Y:S01]  /*00e0*/  I2F.U32.RP R4, R7 ;  /* 0x0000000700047306 */ /* 0x000e220000209000 */
[----:B------:R-:W1:Y:S01]  /*00f0*/  LDCU UR4, c[0x0][0x39c] ;  /* 0x00007380ff0477ac */ /* 0x000e620008000800 */
[-C--:B------:R-:W-:Y:S01]  /*0100*/  IADD3 R6, PT, PT, R0, R7.reuse, RZ ;  /* 0x0000000700067210 */ /* 0x080fe20007ffe0ff */
[----:B------:R-:W-:Y:S01]  /*0110*/  HFMA2 R2, -RZ, RZ, 0, 0 ;  /* 0x00000000ff027431 */ /* 0x000fe200000001ff */
[----:B------:R-:W-:Y:S01]  /*0120*/  IADD3 R13, PT, PT, RZ, -R7, RZ ;  /* 0x80000007ff0d7210 */ /* 0x000fe20007ffe0ff */
[----:B------:R-:W2:Y:S01]  /*0130*/  LDCU.64 UR6, c[0x0][0x358] ;  /* 0x00006b00ff0677ac */ /* 0x000ea20008000a00 */
[C---:B------:R-:W-:Y:S02]  /*0140*/  ISETP.NE.U32.AND P2, PT, R7.reuse, RZ, PT ;  /* 0x000000ff0700720c */ /* 0x040fe40003f45070 */
[----:B------:R-:W-:-:S04]  /*0150*/  IADD3 R8, PT, PT, R7, R6, RZ ;  /* 0x0000000607087210 */ /* 0x000fc80007ffe0ff */
[----:B------:R-:W-:Y:S01]  /*0160*/  IADD3 R12, PT, PT, R7, R8, RZ ;  /* 0x00000008070c7210 */ /* 0x000fe20007ffe0ff */
[----:B0-----:R-:W0:Y:S01]  /*0170*/  MUFU.RCP R4, R4 ;  /* 0x0000000400047308 */ /* 0x001e220000001000 */
[C---:B-1----:R-:W-:Y:S02]  /*0180*/  ISETP.GE.AND P0, PT, R6.reuse, UR4, PT ;  /* 0x0000000406007c0c */ /* 0x042fe4000bf06270 */
[----:B------:R-:W-:Y:S01]  /*0190*/  VIMNMX R5, PT, PT, R6, UR4, !PT ;  /* 0x0000000406057c48 */ /* 0x000fe2000ffe0100 */
[----:B------:R-:W1:Y:S01]  /*01a0*/  LDCU UR4, c[0x0][0x374] ;  /* 0x00006e80ff0477ac */ /* 0x000e620008000800 */
[----:B------:R-:W-:Y:S02]  /*01b0*/  SEL R9, RZ, 0x1, P0 ;  /* 0x00000001ff097807 */ /* 0x000fe40000000000 */
[----:B0-----:R-:W-:-:S06]  /*01c0*/  IADD3 R3, PT, PT, R4, 0xffffffe, RZ ;  /* 0x0ffffffe04037810 */ /* 0x001fcc0007ffe0ff */
[----:B------:R-:W0:Y:S01]  /*01d0*/  F2I.FTZ.U32.TRUNC.NTZ R3, R3 ;  /* 0x0000000300037305 */ /* 0x000e22000021f000 */
[----:B-1----:R-:W-:Y:S02]  /*01e0*/  IMAD R10, R10, UR4, RZ ;  /* 0x000000040a0a7c24 */ /* 0x002fe4000f8e02ff */
[----:B0-----:R-:W-:-:S04]  /*01f0*/  IMAD R13, R13, R3, RZ ;  /* 0x000000030d0d7224 */ /* 0x001fc800078e02ff */
[----:B------:R-:W-:Y:S01]  /*0200*/  IMAD.HI.U32 R13, R3, R13, R2 ;  /* 0x0000000d030d7227 */ /* 0x000fe200078e0002 */
[----:B------:R-:W-:-:S05]  /*0210*/  IADD3 R2, PT, PT, R5, -R6, -R9 ;  /* 0x8000000605027210 */ /* 0x000fca0007ffe809 */
[----:B------:R-:W-:-:S05]  /*0220*/  IMAD.HI.U32 R4, R13, R2, RZ ;  /* 0x000000020d047227 */ /* 0x000fca00078e00ff */
[----:B------:R-:W-:-:S05]  /*0230*/  IADD3 R3, PT, PT, -R4, RZ, RZ ;  /* 0x000000ff04037210 */ /* 0x000fca0007ffe1ff */
[----:B------:R-:W-:-:S05]  /*0240*/  IMAD R2, R7, R3, R2 ;  /* 0x0000000307027224 */ /* 0x000fca00078e0202 */
[----:B------:R-:W-:-:S13]  /*0250*/  ISETP.GE.U32.AND P0, PT, R2, R7, PT ;  /* 0x000000070200720c */ /* 0x000fda0003f06070 */
[----:B------:R-:W-:Y:S02]  /*0260*/  @P0 IADD3 R2, PT, PT, -R7, R2, RZ ;  /* 0x0000000207020210 */ /* 0x000fe40007ffe1ff */
[----:B------:R-:W-:Y:S02]  /*0270*/  @P0 IADD3 R4, PT, PT, R4, 0x1, RZ ;  /* 0x0000000104040810 */ /* 0x000fe40007ffe0ff */
[----:B------:R-:W-:-:S13]  /*0280*/  ISETP.GE.U32.AND P1, PT, R2, R7, PT ;  /* 0x000000070200720c */ /* 0x000fda0003f26070 */
[----:B------:R-:W-:Y:S02]  /*0290*/  @P1 IADD3 R4, PT, PT, R4, 0x1, RZ ;  /* 0x0000000104041810 */ /* 0x000fe40007ffe0ff */
[----:B------:R-:W-:-:S04]  /*02a0*/  @!P2 LOP3.LUT R4, RZ, R7, RZ, 0x33, !PT ;  /* 0x00000007ff04a212 */ /* 0x000fc800078e33ff */
[----:B--2---:R-:W-:-:S07]  /*02b0*/  IADD3 R9, PT, PT, R9, R4, RZ ;  /* 0x0000000409097210 */ /* 0x004fce0007ffe0ff */
.L_x_5:
[----:B0-----:R-:W0:Y:S01]  /*02c0*/  LDC R13, c[0x0][0x39c] ;  /* 0x0000e700ff0d7b82 */ /* 0x001e220000000800 */
[----:B------:R-:W-:Y:S01]  /*02d0*/  BSSY.RECONVERGENT B0, `(.L_x_0) ;  /* 0x000004e000007945 */ /* 0x000fe20003800200 */
[----:B0-----:R-:W-:-:S13]  /*02e0*/  ISETP.GE.AND P0, PT, R0, R13, PT ;  /* 0x0000000d0000720c */ /* 0x001fda0003f06270 */
[----:B-123--:R-:W-:Y:S05]  /*02f0*/  @P0 BRA `(.L_x_1) ;  /* 0x00000004002c0947 */ /* 0x00efea0003800000 */
[----:B------:R-:W-:Y:S01]  /*0300*/  LOP3.LUT R15, R9, 0x3, RZ, 0xc0, !PT ;  /* 0x00000003090f7812 */ /* 0x000fe200078ec0ff */
[----:B------:R-:W-:Y:S01]  /*0310*/  BSSY.RECONVERGENT B1, `(.L_x_2) ;  /* 0x0000024000017945 */ /* 0x000fe20003800200 */
[----:B------:R-:W-:Y:S02]  /*0320*/  MOV R14, R0 ;  /* 0x00000000000e7202 */ /* 0x000fe40000000f00 */
[----:B------:R-:W-:-:S13]  /*0330*/  ISETP.NE.AND P0, PT, R15, 0x3, PT ;  /* 0x000000030f00780c */ /* 0x000fda0003f05270 */
[----:B------:R-:W-:Y:S05]  /*0340*/  @!P0 BRA `(.L_x_3) ;  /* 0x0000000000808947 */ /* 0x000fea0003800000 */
[----:B------:R-:W0:Y:S01]  /*0350*/  LDC.64 R2, c[0x0][0x380] ;  /* 0x0000e000ff027b82 */ /* 0x000e220000000a00 */
[----:B------:R-:W-:-:S07]  /*0360*/  IMAD R19, R11, R13, R0 ;  /* 0x0000000d0b137224 */ /* 0x000fce00078e0200 */
[----:B------:R-:W1:Y:S08]  /*0370*/  LDC.64 R16, c[0x0][0x388] ;  /* 0x0000e200ff107b82 */ /* 0x000e700000000a00 */
[----:B------:R-:W2:Y:S01]  /*0380*/  LDC.64 R4, c[0x0][0x390] ;  /* 0x0000e400ff047b82 */ /* 0x000ea20000000a00 */
[----:B0-----:R-:W-:-:S05]  /*0390*/  IMAD.WIDE R2, R19, 0x4, R2 ;  /* 0x0000000413027825 */ /* 0x001fca00078e0202 */
[----:B------:R-:W3:Y:S01]  /*03a0*/  LDG.E R14, desc[UR6][R2.64] ;  /* 0x00000006020e7981 */ /* 0x000ee2000c1e1900 */
[----:B-1----:R-:W-:-:S05]  /*03b0*/  IMAD.WIDE R16, R19, 0x4, R16 ;  /* 0x0000000413107825 */ /* 0x002fca00078e0210 */
[----:B------:R-:W3:Y:S01]  /*03c0*/  LDG.E R21, desc[UR6][R16.64] ;  /* 0x0000000610157981 */ /* 0x000ee2000c1e1900 */
[----:B--2---:R-:W-:Y:S01]  /*03d0*/  IMAD.WIDE R4, R19, 0x4, R4 ;  /* 0x0000000413047825 */ /* 0x004fe200078e0204 */
[----:B------:R-:W-:-:S03]  /*03e0*/  ISETP.NE.AND P0, PT, R15, RZ, PT ;  /* 0x000000ff0f00720c */ /* 0x000fc60003f05270 */
[----:B---3--:R-:W-:-:S05]  /*03f0*/  FADD R21, R14, R21 ;  /* 0x000000150e157221 */ /* 0x008fca0000000000 */
[----:B------:R0:W-:Y:S01]  /*0400*/  STG.E desc[UR6][R4.64], R21 ;  /* 0x0000001504007986 */ /* 0x0001e2000c101906 */
[----:B------:R-:W-:-:S04]  /*0410*/  MOV R14, R6 ;  /* 0x00000006000e7202 */ /* 0x000fc80000000f00 */
[----:B------:R-:W-:Y:S05]  /*0420*/  @!P0 BRA `(.L_x_3) ;  /* 0x0000000000488947 */ /* 0x000fea0003800000 */
[----:B------:R-:W-:-:S04]  /*0430*/  IMAD.WIDE R2, R7, 0x4, R2 ;  /* 0x0000000407027825 */ /* 0x000fc800078e0202 */
[C---:B------:R-:W-:Y:S01]  /*0440*/  IMAD.WIDE R16, R7.reuse, 0x4, R16 ;  /* 0x0000000407107825 */ /* 0x040fe200078e0210 */
[----:B------:R-:W2:Y:S04]  /*0450*/  LDG.E R14, desc[UR6][R2.64] ;  /* 0x00000006020e7981 */ /* 0x000ea8000c1e1900 */
[----:B------:R-:W2:Y:S01]  /*0460*/  LDG.E R19, desc[UR6][R16.64] ;  /* 0x0000000610137981 */ /* 0x000ea2000c1e1900 */
[----:B0-----:R-:W-:Y:S01]  /*0470*/  IMAD.WIDE R4, R7, 0x4, R4 ;  /* 0x0000000407047825 */ /* 0x001fe200078e0204 */
[----:B------:R-:W-:-:S03]  /*0480*/  ISETP.NE.AND P0, PT, R15, 0x1, PT ;  /* 0x000000010f00780c */ /* 0x000fc60003f05270 */
[----:B--2---:R-:W-:Y:S01]  /*0490*/  FADD R19, R14, R19 ;  /* 0x000000130e137221 */ /* 0x004fe20000000000 */
[----:B------:R-:W-:-:S04]  /*04a0*/  MOV R14, R8 ;  /* 0x00000008000e7202 */ /* 0x000fc80000000f00 */
[----:B------:R1:W-:Y:S05]  /*04b0*/  STG.E desc[UR6][R4.64], R19 ;  /* 0x0000001304007986 */ /* 0x0003ea000c101906 */
[----:B------:R-:W-:Y:S05]  /*04c0*/  @!P0 BRA `(.L_x_3) ;  /* 0x0000000000208947 */ /* 0x000fea0003800000 */
[----:B------:R-:W-:-:S04]  /*04d0*/  IMAD.WIDE R2, R7, 0x4, R2 ;  /* 0x0000000407027825 */ /* 0x000fc800078e0202 */
[C---:B------:R-:W-:Y:S02]  /*04e0*/  IMAD.WIDE R16, R7.reuse, 0x4, R16 ;  /* 0x0000000407107825 */ /* 0x040fe400078e0210 */
[----:B------:R-:W2:Y:S04]  /*04f0*/  LDG.E R2, desc[UR6][R2.64] ;  /* 0x0000000602027981 */ /* 0x000ea8000c1e1900 */
[----:B------:R-:W2:Y:S01]  /*0500*/  LDG.E R17, desc[UR6][R16.64] ;  /* 0x0000000610117981 */ /* 0x000ea2000c1e1900 */
[----:B-1----:R-:W-:Y:S01]  /*0510*/  IMAD.WIDE R4, R7, 0x4, R4 ;  /* 0x0000000407047825 */ /* 0x002fe200078e0204 */
[----:B------:R-:W-:-:S03]  /*0520*/  MOV R14, R12 ;  /* 0x0000000c000e7202 */ /* 0x000fc60000000f00 */
[----:B--2---:R-:W-:-:S05]  /*0530*/  FADD R15, R2, R17 ;  /* 0x00000011020f7221 */ /* 0x004fca0000000000 */
[----:B------:R2:W-:Y:S02]  /*0540*/  STG.E desc[UR6][R4.64], R15 ;  /* 0x0000000f04007986 */ /* 0x0005e4000c101906 */
.L_x_3:
[----:B------:R-:W-:Y:S05]  /*0550*/  BSYNC.RECONVERGENT B1 ;  /* 0x0000000000017941 */ /* 0x000fea0003800200 */
.L_x_2:
[----:B------:R-:W-:-:S13]  /*0560*/  ISETP.GE.U32.AND P0, PT, R9, 0x3, PT ;  /* 0x000000030900780c */ /* 0x000fda0003f06070 */
[----:B------:R-:W-:Y:S05]  /*0570*/  @!P0 BRA `(.L_x_1) ;  /* 0x00000000008c8947 */ /* 0x000fea0003800000 */
.L_x_4:
[----:B---3--:R-:W3:Y:S01]  /*0580*/  LDC.64 R22, c[0x0][0x380] ;  /* 0x0000e000ff167b82 */ /* 0x008ee20000000a00 */
[----:B------:R-:W-:-:S07]  /*0590*/  IMAD R3, R11, R13, R14 ;  /* 0x0000000d0b037224 */ /* 0x000fce00078e020e */
[----:B-1----:R-:W1:Y:S08]  /*05a0*/  LDC.64 R18, c[0x0][0x388] ;  /* 0x0000e200ff127b82 */ /* 0x002e700000000a00 */
[----:B0-----:R-:W0:Y:S01]  /*05b0*/  LDC.64 R20, c[0x0][0x390] ;  /* 0x0000e400ff147b82 */ /* 0x001e220000000a00 */
[----:B---3--:R-:W-:-:S05]  /*05c0*/  IMAD.WIDE R22, R3, 0x4, R22 ;  /* 0x0000000403167825 */ /* 0x008fca00078e0216 */
[----:B------:R-:W3:Y:S01]  /*05d0*/  LDG.E R2, desc[UR6][R22.64] ;  /* 0x0000000616027981 */ /* 0x000ee2000c1e1900 */
[----:B-1----:R-:W-:-:S05]  /*05e0*/  IMAD.WIDE R18, R3, 0x4, R18 ;  /* 0x0000000403127825 */ /* 0x002fca00078e0212 */
[----:B--2---:R-:W3:Y:S01]  /*05f0*/  LDG.E R5, desc[UR6][R18.64] ;  /* 0x0000000612057981 */ /* 0x004ee2000c1e1900 */
[----:B0-----:R-:W-:-:S04]  /*0600*/  IMAD.WIDE R20, R3, 0x4, R20 ;  /* 0x0000000403147825 */ /* 0x001fc800078e0214 */
[----:B---3--:R-:W-:Y:S01]  /*0610*/  FADD R15, R2, R5 ;  /* 0x00000005020f7221 */ /* 0x008fe20000000000 */
[----:B------:R-:W-:-:S04]  /*0620*/  IMAD.WIDE R4, R7, 0x4, R22 ;  /* 0x0000000407047825 */ /* 0x000fc800078e0216 */
[C---:B------:R-:W-:Y:S01]  /*0630*/  IMAD.WIDE R2, R7.reuse, 0x4, R18 ;  /* 0x0000000407027825 */ /* 0x040fe200078e0212 */
[----:B------:R0:W-:Y:S04]  /*0640*/  STG.E desc[UR6][R20.64], R15 ;  /* 0x0000000f14007986 */ /* 0x0001e8000c101906 */
[----:B------:R-:W2:Y:S04]  /*0650*/  LDG.E R24, desc[UR6][R4.64] ;  /* 0x0000000604187981 */ /* 0x000ea8000c1e1900 */
[----:B------:R-:W2:Y:S01]  /*0660*/  LDG.E R25, desc[UR6][R2.64] ;  /* 0x0000000602197981 */ /* 0x000ea2000c1e1900 */
[----:B------:R-:W-:-:S04]  /*0670*/  IMAD.WIDE R16, R7, 0x4, R20 ;  /* 0x0000000407107825 */ /* 0x000fc800078e0214 */
[----:B------:R-:W-:-:S04]  /*0680*/  IMAD.WIDE R18, R7, 0x4, R4 ;  /* 0x0000000407127825 */ /* 0x000fc800078e0204 */
[----:B------:R-:W-:-:S04]  /*0690*/  IMAD.WIDE R22, R7, 0x4, R2 ;  /* 0x0000000407167825 */ /* 0x000fc800078e0202 */
[----:B--2---:R-:W-:-:S05]  /*06a0*/  FADD R27, R24, R25 ;  /* 0x00000019181b7221 */ /* 0x004fca0000000000 */
        /* <DEDUP_REMOVED lines=10> */
[C---:B0-----:R-:W-:Y:S01]  /*0750*/  IMAD.WIDE R20, R7.reuse, 0x4, R24 ;  /* 0x0000000407147825 */ /* 0x041fe200078e0218 */
[----:B------:R-:W-:-:S04]  /*0760*/  LEA R14, R7, R14, 0x2 ;  /* 0x0000000e070e7211 */ /* 0x000fc800078e10ff */
[----:B------:R-:W-:Y:S01]  /*0770*/  ISETP.GE.AND P0, PT, R14, R13, PT ;  /* 0x0000000d0e00720c */ /* 0x000fe20003f06270 */
[----:B--2---:R-:W-:-:S05]  /*0780*/  FADD R15, R4, R3 ;  /* 0x00000003040f7221 */ /* 0x004fca0000000000 */
[----:B------:R3:W-:Y:S07]  /*0790*/  STG.E desc[UR6][R20.64], R15 ;  /* 0x0000000f14007986 */ /* 0x0007ee000c101906 */
[----:B------:R-:W-:Y:S05]  /*07a0*/  @!P0 BRA `(.L_x_4) ;  /* 0xfffffffc00748947 */ /* 0x000fea000383ffff */
.L_x_1:
[----:B------:R-:W-:Y:S05]  /*07b0*/  BSYNC.RECONVERGENT B0 ;  /* 0x0000000000007941 */ /* 0x000fea0003800200 */
.L_x_0:
[----:B------:R-:W4:Y:S01]  /*07c0*/  LDCU UR4, c[0x0][0x398] ;  /* 0x00007300ff0477ac */ /* 0x000f220008000800 */
[----:B------:R-:W-:-:S04]  /*07d0*/  IADD3 R11, PT, PT, R10, R11, RZ ;  /* 0x0000000b0a0b7210 */ /* 0x000fc80007ffe0ff */
[----:B----4-:R-:W-:-:S13]  /*07e0*/  ISETP.GE.AND P0, PT, R11, UR4, PT ;  /* 0x000000040b007c0c */ /* 0x010fda000bf06270 */
[----:B------:R-:W-:Y:S05]  /*07f0*/  @!P0 BRA `(.L_x_5) ;  /* 0xfffffff800b08947 */ /* 0x000fea000383ffff */
[----:B------:R-:W-:Y:S05]  /*0800*/  EXIT ;  /* 0x000000000000794d */ /* 0x000fea0003800000 */
.L_x_6:
[----:B------:R-:W-:-:S00]  /*0810*/  BRA `(.L_x_6) ;  /* 0xfffffffc00fc7947 */ /* 0x000fc0000383ffff */
[----:B------:R-:W-:-:S00]  /*0820*/  NOP ;  /* 0x0000000000007918 */ /* 0x000fc00000000000 */
        /* <DEDUP_REMOVED lines=13> */
.L_x_7:


//--------------------- .nv.shared.reserved.0     --------------------------
	.section	.nv.shared.reserved.0,"aw",@nobits
	.weak		__nv_reservedSMEM_offset_0_alias
	.size		__nv_reservedSMEM_offset_0_alias, 0, 64
	.other		__nv_reservedSMEM_offset_0_alias,@"STO_CUDA_RESERVED_SHARED STV_DEFAULT"
__nv_reservedSMEM_offset_0_alias:
	.zero		0
	.zero		64


//--------------------- .nv.constant0._Z9matrixAddPKfS0_Pfii --------------------------
	.section	.nv.constant0._Z9matrixAddPKfS0_Pfii,"a",@progbits
	.sectionflags	@""
	.align	4
.nv.constant0._Z9matrixAddPKfS0_Pfii:
	.zero		928


//--------------------- SYMBOLS --------------------------

	.type		.nv.reservedSmem.offset0,@object
	.size		.nv.reservedSmem.offset0,0x4
